	.headerflags	@"EF_CUDA_TEXMODE_UNIFIED EF_CUDA_64BIT_ADDRESS EF_CUDA_SM86 EF_CUDA_VIRTUAL_SM(EF_CUDA_SM86)"
	.elftype	@"ET_EXEC"


//--------------------- .nv.info                  --------------------------
	.section	.nv.info,"",@"SHT_CUDA_INFO"
	.align	4


	//----- nvinfo : EIATTR_REGCOUNT
	.align		4
        /*0000*/ 	.byte	0x04, 0x2f
        /*0002*/ 	.short	(.L_1 - .L_0)
	.align		4
.L_0:
        /*0004*/ 	.word	index@(triton_)
        /*0008*/ 	.word	0x0000000e


	//----- nvinfo : EIATTR_MIN_STACK_SIZE
	.align		4
.L_1:
        /*000c*/ 	.byte	0x04, 0x12
        /*000e*/ 	.short	(.L_3 - .L_2)
	.align		4
.L_2:
        /*0010*/ 	.word	index@(triton_)
        /*0014*/ 	.word	0x00000000


	//----- nvinfo : EIATTR_FRAME_SIZE
	.align		4
.L_3:
        /*0018*/ 	.byte	0x04, 0x11
        /*001a*/ 	.short	(.L_5 - .L_4)
	.align		4
.L_4:
        /*001c*/ 	.word	index@(triton_)
        /*0020*/ 	.word	0x00000000


	//----- nvinfo : EIATTR_MIN_STACK_SIZE
	.align		4
.L_5:
        /*0024*/ 	.byte	0x04, 0x12
        /*0026*/ 	.short	(.L_7 - .L_6)
	.align		4
.L_6:
        /*0028*/ 	.word	index@(triton_)
        /*002c*/ 	.word	0x00000000
.L_7:


//--------------------- .nv.info.triton_          --------------------------
	.section	.nv.info.triton_,"",@"SHT_CUDA_INFO"
	.sectionflags	@""
	.align	4


	//----- nvinfo : EIATTR_CUDA_API_VERSION
	.align		4
        /*0000*/ 	.byte	0x04, 0x37
        /*0002*/ 	.short	(.L_9 - .L_8)
.L_8:
        /*0004*/ 	.word	0x0000007c


	//----- nvinfo : EIATTR_SW2861232_WAR
	.align		4
.L_9:
        /*0008*/ 	.byte	0x01, 0x35
	.zero		2


	//----- nvinfo : EIATTR_PARAM_CBANK
	.align		4
        /*000c*/ 	.byte	0x04, 0x0a
        /*000e*/ 	.short	(.L_11 - .L_10)
	.align		4
.L_10:
        /*0010*/ 	.word	index@(.nv.constant0.triton_)
        /*0014*/ 	.short	0x0160
        /*0016*/ 	.short	0x0020


	//----- nvinfo : EIATTR_CBANK_PARAM_SIZE
	.align		4
.L_11:
        /*0018*/ 	.byte	0x03, 0x19
        /*001a*/ 	.short	0x0020


	//----- nvinfo : EIATTR_KPARAM_INFO
	.align		4
        /*001c*/ 	.byte	0x04, 0x17
        /*001e*/ 	.short	(.L_13 - .L_12)
.L_12:
        /*0020*/ 	.word	0x00000000
        /*0024*/ 	.short	0x0003
        /*0026*/ 	.short	0x0018
        /*0028*/ 	.byte	0x00, 0xf4, 0x21, 0x00


	//----- nvinfo : EIATTR_KPARAM_INFO
	.align		4
.L_13:
        /*002c*/ 	.byte	0x04, 0x17
        /*002e*/ 	.short	(.L_15 - .L_14)
.L_14:
        /*0030*/ 	.word	0x00000000
        /*0034*/ 	.short	0x0002
        /*0036*/ 	.short	0x0010
        /*0038*/ 	.byte	0x00, 0xf0, 0x11, 0x00


	//----- nvinfo : EIATTR_KPARAM_INFO
	.align		4
.L_15:
        /*003c*/ 	.byte	0x04, 0x17
        /*003e*/ 	.short	(.L_17 - .L_16)
.L_16:
        /*0040*/ 	.word	0x00000000
        /*0044*/ 	.short	0x0001
        /*0046*/ 	.short	0x0008
        /*0048*/ 	.byte	0x00, 0xf4, 0x21, 0x00


	//----- nvinfo : EIATTR_KPARAM_INFO
	.align		4
.L_17:
        /*004c*/ 	.byte	0x04, 0x17
        /*004e*/ 	.short	(.L_19 - .L_18)
.L_18:
        /*0050*/ 	.word	0x00000000
        /*0054*/ 	.short	0x0000
        /*0056*/ 	.short	0x0000
        /*0058*/ 	.byte	0x00, 0xf4, 0x21, 0x00


	//----- nvinfo : EIATTR_MAXREG_COUNT
	.align		4
.L_19:
        /*005c*/ 	.byte	0x03, 0x1b
        /*005e*/ 	.short	0x0080


	//----- nvinfo : EIATTR_EXIT_INSTR_OFFSETS
	.align		4
        /*0060*/ 	.byte	0x04, 0x1c
        /*0062*/ 	.short	(.L_21 - .L_20)


	//   ....[0]....
.L_20:
        /*0064*/ 	.word	0x00000370


	//   ....[1]....
        /*0068*/ 	.word	0x00000390


	//----- nvinfo : EIATTR_REQNTID
	.align		4
.L_21:
        /*006c*/ 	.byte	0x04, 0x10
        /*006e*/ 	.short	(.L_23 - .L_22)
.L_22:
        /*0070*/ 	.word	0x00000200
        /*0074*/ 	.word	0x00000001
        /*0078*/ 	.word	0x00000001
.L_23:


//--------------------- .nv.callgraph             --------------------------
	.section	.nv.callgraph,"",@"SHT_CUDA_CALLGRAPH"
	.align	4
	.sectionentsize	8
	.align		4
        /*0000*/ 	.word	0x00000000
	.align		4
        /*0004*/ 	.word	0xffffffff
	.align		4
        /*0008*/ 	.word	0x00000000
	.align		4
        /*000c*/ 	.word	0xfffffffe
	.align		4
        /*0010*/ 	.word	0x00000000
	.align		4
        /*0014*/ 	.word	0xfffffffd
	.align		4
        /*0018*/ 	.word	0x00000000
	.align		4
        /*001c*/ 	.word	0xfffffffc


//--------------------- .nv.rel.action            --------------------------
	.section	.nv.rel.action,"",@"SHT_CUDA_RELOCINFO"
	.align	8
	.sectionentsize	8
        /*0000*/ 	.byte	0x73, 0x00, 0x00, 0x00, 0x00, 0x00, 0x00, 0x00, 0x00, 0x00, 0x00, 0x11, 0x25, 0x00, 0x05, 0x36


//--------------------- .nv.constant0.triton_     --------------------------
	.section	.nv.constant0.triton_,"a",@progbits
	.sectionflags	@""
	.align	4
.nv.constant0.triton_:
	.zero		384


//--------------------- .text.triton_             --------------------------
	.section	.text.triton_,"ax",@progbits
	.sectioninfo	@"SHI_REGISTERS=14"
	.align	128
        .global         triton_
        .type           triton_,@function
        .size           triton_,(.L_x_1 - triton_)
        .other          triton_,@"STO_CUDA_ENTRY STV_DEFAULT"
triton_:
.text.triton_:
[----:B------:R-:W-:Y:S02]  /*0000*/  MOV R1, c[0x0][0x28] ;  /* 0x00000a0000017a02 */ /* 0x000fe40000000f00 */
[----:B------:R-:W0:Y:S01]  /*0010*/  S2R R0, SR_TID.X ;  /* 0x0000000000007919 */ /* 0x000e220000002100 */
[----:B------:R-:W-:Y:S01]  /*0020*/  MOV R6, 0x2 ;  /* 0x0000000200067802 */ /* 0x000fe20000000f00 */
[----:B------:R-:W-:Y:S02]  /*0030*/  ULDC.64 UR4, c[0x0][0x118] ;  /* 0x0000460000047ab9 */ /* 0x000fe40000000a00 */
[----:B------:R-:W1:Y:S01]  /*0040*/  S2R R3, SR_CTAID.X ;  /* 0x0000000000037919 */ /* 0x000e620000002500 */
[----:B0-----:R-:W-:-:S04]  /*0050*/  SHF.L.U32 R0, R0, 0x1, RZ ;  /* 0x0000000100007819 */ /* 0x001fc800000006ff */
[----:B------:R-:W-:-:S04]  /*0060*/  LOP3.LUT R0, R0, 0x3fe, RZ, 0xc0, !PT ;  /* 0x000003fe00007812 */ /* 0x000fc800078ec0ff */
[----:B-1----:R-:W-:-:S04]  /*0070*/  LEA R0, R3, R0, 0xa ;  /* 0x0000000003007211 */ /* 0x002fc800078e50ff */
[C---:B------:R-:W-:Y:S01]  /*0080*/  ISETP.GE.AND P0, PT, R0.reuse, 0x39c00, PT ;  /* 0x00039c000000780c */ /* 0x040fe20003f06270 */
[----:B------:R-:W-:-:S04]  /*0090*/  IMAD.HI R2, R0, 0x2aaaaaab, RZ ;  /* 0x2aaaaaab00027827 */ /* 0x000fc800078e02ff */
[----:B------:R-:W-:Y:S01]  /*00a0*/  IMAD.WIDE R4, R0, R6, c[0x0][0x160] ;  /* 0x0000580000047625 */ /* 0x000fe200078e0206 */
[----:B------:R-:W-:-:S04]  /*00b0*/  SHF.R.U32.HI R3, RZ, 0x1f, R2 ;  /* 0x0000001fff037819 */ /* 0x000fc80000011602 */
[----:B------:R-:W-:Y:S02]  /*00c0*/  LEA.HI R3, R2, R3, RZ, 0x17 ;  /* 0x0000000302037211 */ /* 0x000fe400078fb8ff */
[----:B------:R-:W-:-:S03]  /*00d0*/  MOV R2, RZ ;  /* 0x000000ff00027202 */ /* 0x000fc60000000f00 */
[----:B------:R-:W-:Y:S01]  /*00e0*/  IMAD R3, R3, -0xc00, R0 ;  /* 0xfffff40003037824 */ /* 0x000fe200078e0200 */
[----:B------:R-:W-:Y:S02]  /*00f0*/  MOV R0, RZ ;  /* 0x000000ff00007202 */ /* 0x000fe40000000f00 */
[----:B------:R-:W2:Y:S01]  /*0100*/  @!P0 LDG.E R2, [R4.64] ;  /* 0x0000000404028981 */ /* 0x000ea2000c1e1900 */
[----:B------:R-:W-:-:S05]  /*0110*/  IMAD.WIDE R6, R3, R6, c[0x0][0x168] ;  /* 0x00005a0003067625 */ /* 0x000fca00078e0206 */
[----:B------:R-:W3:Y:S01]  /*0120*/  @!P0 LDG.E.EL R0, [R6.64] ;  /* 0x0000000406008981 */ /* 0x000ee2000c2e1900 */
[C---:B--2---:R-:W-:Y:S02]  /*0130*/  PRMT R3, R2.reuse, 0x7632, R3 ;  /* 0x0000763202037816 */ /* 0x044fe40000000003 */
[----:B------:R-:W-:Y:S02]  /*0140*/  SHF.L.U32 R2, R2, 0x10, RZ ;  /* 0x0000001002027819 */ /* 0x000fe400000006ff */
[C---:B---3--:R-:W-:Y:S02]  /*0150*/  PRMT R8, R0.reuse, 0x7632, R8 ;  /* 0x0000763200087816 */ /* 0x048fe40000000008 */
[----:B------:R-:W-:Y:S02]  /*0160*/  SHF.L.U32 R9, R0, 0x10, RZ ;  /* 0x0000001000097819 */ /* 0x000fe400000006ff */
[----:B------:R-:W-:Y:S02]  /*0170*/  SHF.L.U32 R0, R3, 0x10, RZ ;  /* 0x0000001003007819 */ /* 0x000fe400000006ff */
[----:B------:R-:W-:Y:S01]  /*0180*/  SHF.L.U32 R3, R8, 0x10, RZ ;  /* 0x0000001008037819 */ /* 0x000fe200000006ff */
[----:B------:R-:W-:-:S04]  /*0190*/  FADD R2, R2, R9 ;  /* 0x0000000902027221 */ /* 0x000fc80000000000 */
[----:B------:R-:W-:Y:S01]  /*01a0*/  FADD R0, R0, R3 ;  /* 0x0000000300007221 */ /* 0x000fe20000000000 */
[----:B------:R-:W-:-:S03]  /*01b0*/  FFMA R8, R2, -1.7020000219345092773, RZ ;  /* 0xbfd9db2302087823 */ /* 0x000fc600000000ff */
[----:B------:R-:W-:Y:S01]  /*01c0*/  FFMA R3, R0, -1.7020000219345092773, RZ ;  /* 0xbfd9db2300037823 */ /* 0x000fe200000000ff */
[----:B------:R-:W-:-:S03]  /*01d0*/  FMUL R8, R8, 1.4426950216293334961 ;  /* 0x3fb8aa3b08087820 */ /* 0x000fc60000400000 */
[----:B------:R-:W-:Y:S02]  /*01e0*/  FMUL R6, R3, 1.4426950216293334961 ;  /* 0x3fb8aa3b03067820 */ /* 0x000fe40000400000 */
[----:B------:R-:W-:-:S03]  /*01f0*/  FSETP.GEU.AND P1, PT, R8, -126, PT ;  /* 0xc2fc00000800780b */ /* 0x000fc60003f2e000 */
[----:B------:R-:W-:-:S10]  /*0200*/  FSETP.GEU.AND P2, PT, R6, -126, PT ;  /* 0xc2fc00000600780b */ /* 0x000fd40003f4e000 */
[----:B------:R-:W-:-:S03]  /*0210*/  @!P1 FMUL R8, R8, 0.5 ;  /* 0x3f00000008089820 */ /* 0x000fc60000400000 */
[----:B------:R-:W-:Y:S01]  /*0220*/  @!P2 FMUL R6, R6, 0.5 ;  /* 0x3f0000000606a820 */ /* 0x000fe20000400000 */
[----:B------:R-:W0:Y:S08]  /*0230*/  MUFU.EX2 R3, R8 ;  /* 0x0000000800037308 */ /* 0x000e300000000800 */
[----:B------:R-:W1:Y:S01]  /*0240*/  MUFU.EX2 R7, R6 ;  /* 0x0000000600077308 */ /* 0x000e620000000800 */
[----:B0-----:R-:W-:-:S04]  /*0250*/  @!P1 FMUL R3, R3, R3 ;  /* 0x0000000303039220 */ /* 0x001fc80000400000 */
[----:B------:R-:W-:Y:S01]  /*0260*/  FADD R3, R3, 1 ;  /* 0x3f80000003037421 */ /* 0x000fe20000000000 */
[----:B-1----:R-:W-:-:S04]  /*0270*/  @!P2 FMUL R7, R7, R7 ;  /* 0x000000070707a220 */ /* 0x002fc80000400000 */
[----:B------:R-:W-:Y:S01]  /*0280*/  FADD R7, R7, 1 ;  /* 0x3f80000007077421 */ /* 0x000fe20000000000 */
[----:B------:R-:W-:-:S04]  /*0290*/  FSETP.GT.AND P1, PT, R3, 8.50705917302346158658e+37, PT ;  /* 0x7e8000000300780b */ /* 0x000fc80003f24000 */
[----:B------:R-:W-:-:S09]  /*02a0*/  FSETP.GT.AND P2, PT, R7, 8.50705917302346158658e+37, PT ;  /* 0x7e8000000700780b */ /* 0x000fd20003f44000 */
[----:B------:R-:W-:-:S04]  /*02b0*/  @P1 FMUL R3, R3, 0.25 ;  /* 0x3e80000003031820 */ /* 0x000fc80000400000 */
[----:B------:R-:W-:Y:S02]  /*02c0*/  @P2 FMUL R7, R7, 0.25 ;  /* 0x3e80000007072820 */ /* 0x000fe40000400000 */
[----:B------:R-:W0:Y:S01]  /*02d0*/  MUFU.RCP R3, R3 ;  /* 0x0000000300037308 */ /* 0x000e220000001000 */
[----:B------:R-:W-:-:S07]  /*02e0*/  MOV R8, 0x3e800000 ;  /* 0x3e80000000087802 */ /* 0x000fce0000000f00 */
[----:B------:R-:W1:Y:S01]  /*02f0*/  MUFU.RCP R7, R7 ;  /* 0x0000000700077308 */ /* 0x000e620000001000 */
[C---:B------:R-:W-:Y:S02]  /*0300*/  FSEL R6, R8.reuse, 1, P1 ;  /* 0x3f80000008067808 */ /* 0x040fe40000800000 */
[----:B------:R-:W-:-:S03]  /*0310*/  FSEL R8, R8, 1, P2 ;  /* 0x3f80000008087808 */ /* 0x000fc60001000000 */
[----:B0-----:R-:W-:-:S04]  /*0320*/  FMUL R9, R3, R6 ;  /* 0x0000000603097220 */ /* 0x001fc80000400000 */
[----:B------:R-:W-:Y:S01]  /*0330*/  FMUL R9, R2, R9 ;  /* 0x0000000902097220 */ /* 0x000fe20000400000 */
[----:B-1----:R-:W-:-:S04]  /*0340*/  FMUL R11, R7, R8 ;  /* 0x00000008070b7220 */ /* 0x002fc80000400000 */
[----:B------:R-:W-:-:S05]  /*0350*/  FMUL R0, R0, R11 ;  /* 0x0000000b00007220 */ /* 0x000fca0000400000 */
[----:B------:R-:W-:Y:S01]  /*0360*/  F2FP.BF16.PACK_AB R9, R0, R9 ;  /* 0x000000090009723e */ /* 0x000fe200000010ff */
[----:B------:R-:W-:Y:S06]  /*0370*/  @P0 EXIT ;  /* 0x000000000000094d */ /* 0x000fec0003800000 */
[----:B------:R-:W-:Y:S01]  /*0380*/  STG.E [R4.64], R9 ;  /* 0x0000000904007986 */ /* 0x000fe2000c101904 */
[----:B------:R-:W-:Y:S05]  /*0390*/  EXIT ;  /* 0x000000000000794d */ /* 0x000fea0003800000 */
.L_x_0:
[----:B------:R-:W-:-:S00]  /*03a0*/  BRA `(.L_x_0) ;  /* 0xfffffff000007947 */ /* 0x000fc0000383ffff */
[----:B------:R-:W-:-:S00]  /*03b0*/  NOP ;  /* 0x0000000000007918 */ /* 0x000fc00000000000 */
        /* <DEDUP_REMOVED lines=12> */
.L_x_1:
